//
// Generated by NVIDIA NVVM Compiler
//
// Compiler Build ID: CL-36424714
// Cuda compilation tools, release 13.0, V13.0.88
// Based on NVVM 20.0.0
//

.version 9.0
.target sm_100
.address_size 64

	// .globl	_Z12get_productsPhS_Pjj

.visible .entry _Z12get_productsPhS_Pjj(
	.param .u64 .ptr .align 1 _Z12get_productsPhS_Pjj_param_0,
	.param .u64 .ptr .align 1 _Z12get_productsPhS_Pjj_param_1,
	.param .u64 .ptr .align 1 _Z12get_productsPhS_Pjj_param_2,
	.param .u32 _Z12get_productsPhS_Pjj_param_3
)
{
	.reg .pred 	%p<10>;
	.reg .b16 	%rs<31>;
	.reg .b32 	%r<117>;
	.reg .b64 	%rd<55>;

	ld.param.u64 	%rd5, [_Z12get_productsPhS_Pjj_param_0];
	ld.param.u64 	%rd4, [_Z12get_productsPhS_Pjj_param_1];
	ld.param.u64 	%rd6, [_Z12get_productsPhS_Pjj_param_2];
	ld.param.u32 	%r12, [_Z12get_productsPhS_Pjj_param_3];
	cvta.to.global.u64 	%rd1, %rd6;
	cvta.to.global.u64 	%rd2, %rd5;
	mov.u32 	%r13, %ctaid.x;
	mov.u32 	%r14, %ntid.x;
	mov.u32 	%r15, %tid.x;
	mad.lo.s32 	%r1, %r13, %r14, %r15;
	setp.eq.s32 	%p1, %r12, 0;
	@%p1 bra 	$L__BB0_12;
	cvta.to.global.u64 	%rd7, %rd4;
	cvt.u64.u32 	%rd8, %r1;
	add.s64 	%rd3, %rd7, %rd8;
	and.b32  	%r2, %r12, 7;
	setp.lt.u32 	%p2, %r12, 8;
	mov.b32 	%r115, 0;
	@%p2 bra 	$L__BB0_4;
	and.b32  	%r115, %r12, -8;
	mov.b32 	%r113, 0;
$L__BB0_3:
	.pragma "nounroll";
	cvt.u64.u32 	%rd9, %r113;
	add.s64 	%rd10, %rd2, %rd9;
	ld.global.u8 	%rs1, [%rd10];
	ld.global.u8 	%rs2, [%rd3];
	mul.wide.u16 	%r18, %rs2, %rs1;
	add.s32 	%r19, %r113, %r1;
	mul.wide.u32 	%rd11, %r19, 4;
	add.s64 	%rd12, %rd1, %rd11;
	and.b32  	%r20, %r18, 255;
	atom.global.add.u32 	%r21, [%rd12], %r20;
	add.s32 	%r22, %r19, 1;
	mul.wide.u32 	%rd13, %r22, 4;
	add.s64 	%rd14, %rd1, %rd13;
	shr.u32 	%r23, %r18, 8;
	atom.global.add.u32 	%r24, [%rd14], %r23;
	ld.global.u8 	%rs3, [%rd10+1];
	ld.global.u8 	%rs4, [%rd3];
	mul.wide.u16 	%r25, %rs4, %rs3;
	and.b32  	%r26, %r25, 255;
	atom.global.add.u32 	%r27, [%rd14], %r26;
	add.s32 	%r28, %r19, 2;
	mul.wide.u32 	%rd15, %r28, 4;
	add.s64 	%rd16, %rd1, %rd15;
	shr.u32 	%r29, %r25, 8;
	atom.global.add.u32 	%r30, [%rd16], %r29;
	ld.global.u8 	%rs5, [%rd10+2];
	ld.global.u8 	%rs6, [%rd3];
	mul.wide.u16 	%r31, %rs6, %rs5;
	and.b32  	%r32, %r31, 255;
	atom.global.add.u32 	%r33, [%rd16], %r32;
	add.s32 	%r34, %r19, 3;
	mul.wide.u32 	%rd17, %r34, 4;
	add.s64 	%rd18, %rd1, %rd17;
	shr.u32 	%r35, %r31, 8;
	atom.global.add.u32 	%r36, [%rd18], %r35;
	ld.global.u8 	%rs7, [%rd10+3];
	ld.global.u8 	%rs8, [%rd3];
	mul.wide.u16 	%r37, %rs8, %rs7;
	and.b32  	%r38, %r37, 255;
	atom.global.add.u32 	%r39, [%rd18], %r38;
	add.s32 	%r40, %r19, 4;
	mul.wide.u32 	%rd19, %r40, 4;
	add.s64 	%rd20, %rd1, %rd19;
	shr.u32 	%r41, %r37, 8;
	atom.global.add.u32 	%r42, [%rd20], %r41;
	ld.global.u8 	%rs9, [%rd10+4];
	ld.global.u8 	%rs10, [%rd3];
	mul.wide.u16 	%r43, %rs10, %rs9;
	and.b32  	%r44, %r43, 255;
	atom.global.add.u32 	%r45, [%rd20], %r44;
	add.s32 	%r46, %r19, 5;
	mul.wide.u32 	%rd21, %r46, 4;
	add.s64 	%rd22, %rd1, %rd21;
	shr.u32 	%r47, %r43, 8;
	atom.global.add.u32 	%r48, [%rd22], %r47;
	ld.global.u8 	%rs11, [%rd10+5];
	ld.global.u8 	%rs12, [%rd3];
	mul.wide.u16 	%r49, %rs12, %rs11;
	and.b32  	%r50, %r49, 255;
	atom.global.add.u32 	%r51, [%rd22], %r50;
	add.s32 	%r52, %r19, 6;
	mul.wide.u32 	%rd23, %r52, 4;
	add.s64 	%rd24, %rd1, %rd23;
	shr.u32 	%r53, %r49, 8;
	atom.global.add.u32 	%r54, [%rd24], %r53;
	ld.global.u8 	%rs13, [%rd10+6];
	ld.global.u8 	%rs14, [%rd3];
	mul.wide.u16 	%r55, %rs14, %rs13;
	and.b32  	%r56, %r55, 255;
	atom.global.add.u32 	%r57, [%rd24], %r56;
	add.s32 	%r58, %r19, 7;
	mul.wide.u32 	%rd25, %r58, 4;
	add.s64 	%rd26, %rd1, %rd25;
	shr.u32 	%r59, %r55, 8;
	atom.global.add.u32 	%r60, [%rd26], %r59;
	ld.global.u8 	%rs15, [%rd10+7];
	ld.global.u8 	%rs16, [%rd3];
	mul.wide.u16 	%r61, %rs16, %rs15;
	and.b32  	%r62, %r61, 255;
	atom.global.add.u32 	%r63, [%rd26], %r62;
	add.s32 	%r64, %r19, 8;
	mul.wide.u32 	%rd27, %r64, 4;
	add.s64 	%rd28, %rd1, %rd27;
	shr.u32 	%r65, %r61, 8;
	atom.global.add.u32 	%r66, [%rd28], %r65;
	add.s32 	%r113, %r113, 8;
	setp.ne.s32 	%p3, %r113, %r115;
	@%p3 bra 	$L__BB0_3;
$L__BB0_4:
	setp.eq.s32 	%p4, %r2, 0;
	@%p4 bra 	$L__BB0_12;
	and.b32  	%r7, %r12, 3;
	setp.lt.u32 	%p5, %r2, 4;
	@%p5 bra 	$L__BB0_7;
	cvt.u64.u32 	%rd29, %r115;
	add.s64 	%rd30, %rd2, %rd29;
	ld.global.u8 	%rs17, [%rd30];
	ld.global.u8 	%rs18, [%rd3];
	mul.wide.u16 	%r67, %rs18, %rs17;
	add.s32 	%r68, %r115, %r1;
	mul.wide.u32 	%rd31, %r68, 4;
	add.s64 	%rd32, %rd1, %rd31;
	and.b32  	%r69, %r67, 255;
	atom.global.add.u32 	%r70, [%rd32], %r69;
	add.s32 	%r71, %r68, 1;
	mul.wide.u32 	%rd33, %r71, 4;
	add.s64 	%rd34, %rd1, %rd33;
	shr.u32 	%r72, %r67, 8;
	atom.global.add.u32 	%r73, [%rd34], %r72;
	ld.global.u8 	%rs19, [%rd30+1];
	ld.global.u8 	%rs20, [%rd3];
	mul.wide.u16 	%r74, %rs20, %rs19;
	and.b32  	%r75, %r74, 255;
	atom.global.add.u32 	%r76, [%rd34], %r75;
	add.s32 	%r77, %r68, 2;
	mul.wide.u32 	%rd35, %r77, 4;
	add.s64 	%rd36, %rd1, %rd35;
	shr.u32 	%r78, %r74, 8;
	atom.global.add.u32 	%r79, [%rd36], %r78;
	ld.global.u8 	%rs21, [%rd30+2];
	ld.global.u8 	%rs22, [%rd3];
	mul.wide.u16 	%r80, %rs22, %rs21;
	and.b32  	%r81, %r80, 255;
	atom.global.add.u32 	%r82, [%rd36], %r81;
	add.s32 	%r83, %r68, 3;
	mul.wide.u32 	%rd37, %r83, 4;
	add.s64 	%rd38, %rd1, %rd37;
	shr.u32 	%r84, %r80, 8;
	atom.global.add.u32 	%r85, [%rd38], %r84;
	ld.global.u8 	%rs23, [%rd30+3];
	ld.global.u8 	%rs24, [%rd3];
	mul.wide.u16 	%r86, %rs24, %rs23;
	and.b32  	%r87, %r86, 255;
	atom.global.add.u32 	%r88, [%rd38], %r87;
	add.s32 	%r89, %r68, 4;
	mul.wide.u32 	%rd39, %r89, 4;
	add.s64 	%rd40, %rd1, %rd39;
	shr.u32 	%r90, %r86, 8;
	atom.global.add.u32 	%r91, [%rd40], %r90;
	add.s32 	%r115, %r115, 4;
$L__BB0_7:
	setp.eq.s32 	%p6, %r7, 0;
	@%p6 bra 	$L__BB0_12;
	setp.eq.s32 	%p7, %r7, 1;
	@%p7 bra 	$L__BB0_10;
	cvt.u64.u32 	%rd41, %r115;
	add.s64 	%rd42, %rd2, %rd41;
	ld.global.u8 	%rs25, [%rd42];
	ld.global.u8 	%rs26, [%rd3];
	mul.wide.u16 	%r92, %rs26, %rs25;
	add.s32 	%r93, %r115, %r1;
	mul.wide.u32 	%rd43, %r93, 4;
	add.s64 	%rd44, %rd1, %rd43;
	and.b32  	%r94, %r92, 255;
	atom.global.add.u32 	%r95, [%rd44], %r94;
	add.s32 	%r96, %r93, 1;
	mul.wide.u32 	%rd45, %r96, 4;
	add.s64 	%rd46, %rd1, %rd45;
	shr.u32 	%r97, %r92, 8;
	atom.global.add.u32 	%r98, [%rd46], %r97;
	ld.global.u8 	%rs27, [%rd42+1];
	ld.global.u8 	%rs28, [%rd3];
	mul.wide.u16 	%r99, %rs28, %rs27;
	and.b32  	%r100, %r99, 255;
	atom.global.add.u32 	%r101, [%rd46], %r100;
	add.s32 	%r102, %r93, 2;
	mul.wide.u32 	%rd47, %r102, 4;
	add.s64 	%rd48, %rd1, %rd47;
	shr.u32 	%r103, %r99, 8;
	atom.global.add.u32 	%r104, [%rd48], %r103;
	add.s32 	%r115, %r115, 2;
$L__BB0_10:
	and.b32  	%r105, %r12, 1;
	setp.eq.b32 	%p8, %r105, 1;
	not.pred 	%p9, %p8;
	@%p9 bra 	$L__BB0_12;
	cvt.u64.u32 	%rd49, %r115;
	add.s64 	%rd50, %rd2, %rd49;
	ld.global.u8 	%rs29, [%rd50];
	ld.global.u8 	%rs30, [%rd3];
	mul.wide.u16 	%r106, %rs30, %rs29;
	add.s32 	%r107, %r115, %r1;
	mul.wide.u32 	%rd51, %r107, 4;
	add.s64 	%rd52, %rd1, %rd51;
	and.b32  	%r108, %r106, 255;
	atom.global.add.u32 	%r109, [%rd52], %r108;
	add.s32 	%r110, %r107, 1;
	mul.wide.u32 	%rd53, %r110, 4;
	add.s64 	%rd54, %rd1, %rd53;
	shr.u32 	%r111, %r106, 8;
	atom.global.add.u32 	%r112, [%rd54], %r111;
$L__BB0_12:
	ret;

}
	// .globl	_Z10get_squarePhPjj
.visible .entry _Z10get_squarePhPjj(
	.param .u64 .ptr .align 1 _Z10get_squarePhPjj_param_0,
	.param .u64 .ptr .align 1 _Z10get_squarePhPjj_param_1,
	.param .u32 _Z10get_squarePhPjj_param_2
)
{
	.reg .pred 	%p<10>;
	.reg .b16 	%rs<31>;
	.reg .b32 	%r<117>;
	.reg .b64 	%rd<53>;

	ld.param.u64 	%rd4, [_Z10get_squarePhPjj_param_0];
	ld.param.u64 	%rd5, [_Z10get_squarePhPjj_param_1];
	ld.param.u32 	%r12, [_Z10get_squarePhPjj_param_2];
	cvta.to.global.u64 	%rd1, %rd5;
	cvta.to.global.u64 	%rd2, %rd4;
	mov.u32 	%r13, %ctaid.x;
	mov.u32 	%r14, %ntid.x;
	mov.u32 	%r15, %tid.x;
	mad.lo.s32 	%r1, %r13, %r14, %r15;
	setp.eq.s32 	%p1, %r12, 0;
	@%p1 bra 	$L__BB1_12;
	cvt.u64.u32 	%rd6, %r1;
	add.s64 	%rd3, %rd2, %rd6;
	and.b32  	%r2, %r12, 7;
	setp.lt.u32 	%p2, %r12, 8;
	mov.b32 	%r115, 0;
	@%p2 bra 	$L__BB1_4;
	and.b32  	%r115, %r12, -8;
	mov.b32 	%r113, 0;
$L__BB1_3:
	.pragma "nounroll";
	cvt.u64.u32 	%rd7, %r113;
	add.s64 	%rd8, %rd2, %rd7;
	ld.global.u8 	%rs1, [%rd8];
	ld.global.u8 	%rs2, [%rd3];
	mul.wide.u16 	%r18, %rs2, %rs1;
	add.s32 	%r19, %r113, %r1;
	mul.wide.u32 	%rd9, %r19, 4;
	add.s64 	%rd10, %rd1, %rd9;
	and.b32  	%r20, %r18, 255;
	atom.global.add.u32 	%r21, [%rd10], %r20;
	add.s32 	%r22, %r19, 1;
	mul.wide.u32 	%rd11, %r22, 4;
	add.s64 	%rd12, %rd1, %rd11;
	shr.u32 	%r23, %r18, 8;
	atom.global.add.u32 	%r24, [%rd12], %r23;
	ld.global.u8 	%rs3, [%rd8+1];
	ld.global.u8 	%rs4, [%rd3];
	mul.wide.u16 	%r25, %rs4, %rs3;
	and.b32  	%r26, %r25, 255;
	atom.global.add.u32 	%r27, [%rd12], %r26;
	add.s32 	%r28, %r19, 2;
	mul.wide.u32 	%rd13, %r28, 4;
	add.s64 	%rd14, %rd1, %rd13;
	shr.u32 	%r29, %r25, 8;
	atom.global.add.u32 	%r30, [%rd14], %r29;
	ld.global.u8 	%rs5, [%rd8+2];
	ld.global.u8 	%rs6, [%rd3];
	mul.wide.u16 	%r31, %rs6, %rs5;
	and.b32  	%r32, %r31, 255;
	atom.global.add.u32 	%r33, [%rd14], %r32;
	add.s32 	%r34, %r19, 3;
	mul.wide.u32 	%rd15, %r34, 4;
	add.s64 	%rd16, %rd1, %rd15;
	shr.u32 	%r35, %r31, 8;
	atom.global.add.u32 	%r36, [%rd16], %r35;
	ld.global.u8 	%rs7, [%rd8+3];
	ld.global.u8 	%rs8, [%rd3];
	mul.wide.u16 	%r37, %rs8, %rs7;
	and.b32  	%r38, %r37, 255;
	atom.global.add.u32 	%r39, [%rd16], %r38;
	add.s32 	%r40, %r19, 4;
	mul.wide.u32 	%rd17, %r40, 4;
	add.s64 	%rd18, %rd1, %rd17;
	shr.u32 	%r41, %r37, 8;
	atom.global.add.u32 	%r42, [%rd18], %r41;
	ld.global.u8 	%rs9, [%rd8+4];
	ld.global.u8 	%rs10, [%rd3];
	mul.wide.u16 	%r43, %rs10, %rs9;
	and.b32  	%r44, %r43, 255;
	atom.global.add.u32 	%r45, [%rd18], %r44;
	add.s32 	%r46, %r19, 5;
	mul.wide.u32 	%rd19, %r46, 4;
	add.s64 	%rd20, %rd1, %rd19;
	shr.u32 	%r47, %r43, 8;
	atom.global.add.u32 	%r48, [%rd20], %r47;
	ld.global.u8 	%rs11, [%rd8+5];
	ld.global.u8 	%rs12, [%rd3];
	mul.wide.u16 	%r49, %rs12, %rs11;
	and.b32  	%r50, %r49, 255;
	atom.global.add.u32 	%r51, [%rd20], %r50;
	add.s32 	%r52, %r19, 6;
	mul.wide.u32 	%rd21, %r52, 4;
	add.s64 	%rd22, %rd1, %rd21;
	shr.u32 	%r53, %r49, 8;
	atom.global.add.u32 	%r54, [%rd22], %r53;
	ld.global.u8 	%rs13, [%rd8+6];
	ld.global.u8 	%rs14, [%rd3];
	mul.wide.u16 	%r55, %rs14, %rs13;
	and.b32  	%r56, %r55, 255;
	atom.global.add.u32 	%r57, [%rd22], %r56;
	add.s32 	%r58, %r19, 7;
	mul.wide.u32 	%rd23, %r58, 4;
	add.s64 	%rd24, %rd1, %rd23;
	shr.u32 	%r59, %r55, 8;
	atom.global.add.u32 	%r60, [%rd24], %r59;
	ld.global.u8 	%rs15, [%rd8+7];
	ld.global.u8 	%rs16, [%rd3];
	mul.wide.u16 	%r61, %rs16, %rs15;
	and.b32  	%r62, %r61, 255;
	atom.global.add.u32 	%r63, [%rd24], %r62;
	add.s32 	%r64, %r19, 8;
	mul.wide.u32 	%rd25, %r64, 4;
	add.s64 	%rd26, %rd1, %rd25;
	shr.u32 	%r65, %r61, 8;
	atom.global.add.u32 	%r66, [%rd26], %r65;
	add.s32 	%r113, %r113, 8;
	setp.ne.s32 	%p3, %r113, %r115;
	@%p3 bra 	$L__BB1_3;
$L__BB1_4:
	setp.eq.s32 	%p4, %r2, 0;
	@%p4 bra 	$L__BB1_12;
	and.b32  	%r7, %r12, 3;
	setp.lt.u32 	%p5, %r2, 4;
	@%p5 bra 	$L__BB1_7;
	cvt.u64.u32 	%rd27, %r115;
	add.s64 	%rd28, %rd2, %rd27;
	ld.global.u8 	%rs17, [%rd28];
	ld.global.u8 	%rs18, [%rd3];
	mul.wide.u16 	%r67, %rs18, %rs17;
	add.s32 	%r68, %r115, %r1;
	mul.wide.u32 	%rd29, %r68, 4;
	add.s64 	%rd30, %rd1, %rd29;
	and.b32  	%r69, %r67, 255;
	atom.global.add.u32 	%r70, [%rd30], %r69;
	add.s32 	%r71, %r68, 1;
	mul.wide.u32 	%rd31, %r71, 4;
	add.s64 	%rd32, %rd1, %rd31;
	shr.u32 	%r72, %r67, 8;
	atom.global.add.u32 	%r73, [%rd32], %r72;
	ld.global.u8 	%rs19, [%rd28+1];
	ld.global.u8 	%rs20, [%rd3];
	mul.wide.u16 	%r74, %rs20, %rs19;
	and.b32  	%r75, %r74, 255;
	atom.global.add.u32 	%r76, [%rd32], %r75;
	add.s32 	%r77, %r68, 2;
	mul.wide.u32 	%rd33, %r77, 4;
	add.s64 	%rd34, %rd1, %rd33;
	shr.u32 	%r78, %r74, 8;
	atom.global.add.u32 	%r79, [%rd34], %r78;
	ld.global.u8 	%rs21, [%rd28+2];
	ld.global.u8 	%rs22, [%rd3];
	mul.wide.u16 	%r80, %rs22, %rs21;
	and.b32  	%r81, %r80, 255;
	atom.global.add.u32 	%r82, [%rd34], %r81;
	add.s32 	%r83, %r68, 3;
	mul.wide.u32 	%rd35, %r83, 4;
	add.s64 	%rd36, %rd1, %rd35;
	shr.u32 	%r84, %r80, 8;
	atom.global.add.u32 	%r85, [%rd36], %r84;
	ld.global.u8 	%rs23, [%rd28+3];
	ld.global.u8 	%rs24, [%rd3];
	mul.wide.u16 	%r86, %rs24, %rs23;
	and.b32  	%r87, %r86, 255;
	atom.global.add.u32 	%r88, [%rd36], %r87;
	add.s32 	%r89, %r68, 4;
	mul.wide.u32 	%rd37, %r89, 4;
	add.s64 	%rd38, %rd1, %rd37;
	shr.u32 	%r90, %r86, 8;
	atom.global.add.u32 	%r91, [%rd38], %r90;
	add.s32 	%r115, %r115, 4;
$L__BB1_7:
	setp.eq.s32 	%p6, %r7, 0;
	@%p6 bra 	$L__BB1_12;
	setp.eq.s32 	%p7, %r7, 1;
	@%p7 bra 	$L__BB1_10;
	cvt.u64.u32 	%rd39, %r115;
	add.s64 	%rd40, %rd2, %rd39;
	ld.global.u8 	%rs25, [%rd40];
	ld.global.u8 	%rs26, [%rd3];
	mul.wide.u16 	%r92, %rs26, %rs25;
	add.s32 	%r93, %r115, %r1;
	mul.wide.u32 	%rd41, %r93, 4;
	add.s64 	%rd42, %rd1, %rd41;
	and.b32  	%r94, %r92, 255;
	atom.global.add.u32 	%r95, [%rd42], %r94;
	add.s32 	%r96, %r93, 1;
	mul.wide.u32 	%rd43, %r96, 4;
	add.s64 	%rd44, %rd1, %rd43;
	shr.u32 	%r97, %r92, 8;
	atom.global.add.u32 	%r98, [%rd44], %r97;
	ld.global.u8 	%rs27, [%rd40+1];
	ld.global.u8 	%rs28, [%rd3];
	mul.wide.u16 	%r99, %rs28, %rs27;
	and.b32  	%r100, %r99, 255;
	atom.global.add.u32 	%r101, [%rd44], %r100;
	add.s32 	%r102, %r93, 2;
	mul.wide.u32 	%rd45, %r102, 4;
	add.s64 	%rd46, %rd1, %rd45;
	shr.u32 	%r103, %r99, 8;
	atom.global.add.u32 	%r104, [%rd46], %r103;
	add.s32 	%r115, %r115, 2;
$L__BB1_10:
	and.b32  	%r105, %r12, 1;
	setp.eq.b32 	%p8, %r105, 1;
	not.pred 	%p9, %p8;
	@%p9 bra 	$L__BB1_12;
	cvt.u64.u32 	%rd47, %r115;
	add.s64 	%rd48, %rd2, %rd47;
	ld.global.u8 	%rs29, [%rd48];
	ld.global.u8 	%rs30, [%rd3];
	mul.wide.u16 	%r106, %rs30, %rs29;
	add.s32 	%r107, %r115, %r1;
	mul.wide.u32 	%rd49, %r107, 4;
	add.s64 	%rd50, %rd1, %rd49;
	and.b32  	%r108, %r106, 255;
	atom.global.add.u32 	%r109, [%rd50], %r108;
	add.s32 	%r110, %r107, 1;
	mul.wide.u32 	%rd51, %r110, 4;
	add.s64 	%rd52, %rd1, %rd51;
	shr.u32 	%r111, %r106, 8;
	atom.global.add.u32 	%r112, [%rd52], %r111;
$L__BB1_12:
	ret;

}


// ===== COMPILED SASS (sm_100) =====

	.target	sm_100

	.elftype	@"ET_EXEC"


//--------------------- .note.nv.tkinfo           --------------------------
	.section	.note.nv.tkinfo,"",@"SHT_NOTE"
	.sectionflags	@"SHF_NOTE_NV_TKINFO"
	.tkinfo
        /*0018*/ 	.word	0x00000002
        /*0030*/ 	.string	""
        /*0030*/ 	.string	"ptxas"
        /*0030*/ 	.string	"Cuda compilation tools, release 13.0, V13.0.88"
        /*0030*/ 	.string	"Build cuda_13.0.r13.0/compiler.36424714_0"
        /*0030*/ 	.string	"-arch sm_100 -m 64 "



//--------------------- .note.nv.cuinfo           --------------------------
	.section	.note.nv.cuinfo,"",@"SHT_NOTE"
	.sectionflags	@"SHF_NOTE_NV_CUINFO"
        /*0018*/ 	.short	0x0002
        /*001a*/ 	.short	0x0064
        /*001c*/ 	.short	0x0082
	.zero		2


//--------------------- .nv.info                  --------------------------
	.section	.nv.info,"",@"SHT_CUDA_INFO"
	.align	4


	//----- nvinfo : EIATTR_REGCOUNT
	.align		4
        /*0000*/ 	.byte	0x04, 0x2f
        /*0002*/ 	.short	(.L_1 - .L_0)
	.align		4
.L_0:
        /*0004*/ 	.word	index@(_Z12get_productsPhS_Pjj)
        /*0008*/ 	.word	0x0000001c


	//----- nvinfo : EIATTR_FRAME_SIZE
	.align		4
.L_1:
        /*000c*/ 	.byte	0x04, 0x11
        /*000e*/ 	.short	(.L_3 - .L_2)
	.align		4
.L_2:
        /*0010*/ 	.word	index@(_Z12get_productsPhS_Pjj)
        /*0014*/ 	.word	0x00000000


	//----- nvinfo : EIATTR_REGCOUNT
	.align		4
.L_3:
        /*0018*/ 	.byte	0x04, 0x2f
        /*001a*/ 	.short	(.L_5 - .L_4)
	.align		4
.L_4:
        /*001c*/ 	.word	index@(_Z10get_squarePhPjj)
        /*0020*/ 	.word	0x0000001c


	//----- nvinfo : EIATTR_FRAME_SIZE
	.align		4
.L_5:
        /*0024*/ 	.byte	0x04, 0x11
        /*0026*/ 	.short	(.L_7 - .L_6)
	.align		4
.L_6:
        /*0028*/ 	.word	index@(_Z10get_squarePhPjj)
        /*002c*/ 	.word	0x00000000


	//----- nvinfo : EIATTR_MIN_STACK_SIZE
	.align		4
.L_7:
        /*0030*/ 	.byte	0x04, 0x12
        /*0032*/ 	.short	(.L_9 - .L_8)
	.align		4
.L_8:
        /*0034*/ 	.word	index@(_Z10get_squarePhPjj)
        /*0038*/ 	.word	0x00000000


	//----- nvinfo : EIATTR_MIN_STACK_SIZE
	.align		4
.L_9:
        /*003c*/ 	.byte	0x04, 0x12
        /*003e*/ 	.short	(.L_11 - .L_10)
	.align		4
.L_10:
        /*0040*/ 	.word	index@(_Z12get_productsPhS_Pjj)
        /*0044*/ 	.word	0x00000000
.L_11:


//--------------------- .nv.compat                --------------------------
	.section	.nv.compat,"",@"SHT_CUDA_COMPAT_INFO"
	.align	4
        /*0000*/ 	.byte	0x02, 0x09, 0x00, 0x00, 0x02, 0x02, 0x01, 0x00, 0x02, 0x05, 0x05, 0x00, 0x03, 0x07, 0x01, 0x01
        /*0010*/ 	.byte	0x02, 0x03, 0x00, 0x00, 0x02, 0x06, 0x01, 0x00, 0x04, 0x0b, 0x08, 0x00, 0x09, 0x00, 0x00, 0x00
        /*0020*/ 	.byte	0x00, 0x00, 0x00, 0x00


//--------------------- .nv.info._Z10get_squarePhPjj --------------------------
	.section	.nv.info._Z10get_squarePhPjj,"",@"SHT_CUDA_INFO"
	.sectionflags	@""
	.align	4


	//----- nvinfo : EIATTR_CUDA_API_VERSION
	.align		4
        /*0000*/ 	.byte	0x04, 0x37
        /*0002*/ 	.short	(.L_13 - .L_12)
.L_12:
        /*0004*/ 	.word	0x00000082


	//----- nvinfo : EIATTR_KPARAM_INFO
	.align		4
.L_13:
        /*0008*/ 	.byte	0x04, 0x17
        /*000a*/ 	.short	(.L_15 - .L_14)
.L_14:
        /*000c*/ 	.word	0x00000000
        /*0010*/ 	.short	0x0002
        /*0012*/ 	.short	0x0010
        /*0014*/ 	.byte	0x00, 0xf0, 0x11, 0x00


	//----- nvinfo : EIATTR_KPARAM_INFO
	.align		4
.L_15:
        /*0018*/ 	.byte	0x04, 0x17
        /*001a*/ 	.short	(.L_17 - .L_16)
.L_16:
        /*001c*/ 	.word	0x00000000
        /*0020*/ 	.short	0x0001
        /*0022*/ 	.short	0x0008
        /*0024*/ 	.byte	0x00, 0xf5, 0x21, 0x00


	//----- nvinfo : EIATTR_KPARAM_INFO
	.align		4
.L_17:
        /*0028*/ 	.byte	0x04, 0x17
        /*002a*/ 	.short	(.L_19 - .L_18)
.L_18:
        /*002c*/ 	.word	0x00000000
        /*0030*/ 	.short	0x0000
        /*0032*/ 	.short	0x0000
        /*0034*/ 	.byte	0x00, 0xf5, 0x21, 0x00


	//----- nvinfo : EIATTR_SPARSE_MMA_MASK
	.align		4
.L_19:
        /*0038*/ 	.byte	0x03, 0x50
        /*003a*/ 	.short	0x0000


	//----- nvinfo : EIATTR_MAXREG_COUNT
	.align		4
        /*003c*/ 	.byte	0x03, 0x1b
        /*003e*/ 	.short	0x00ff


	//----- nvinfo : EIATTR_MERCURY_ISA_VERSION
	.align		4
        /*0040*/ 	.byte	0x03, 0x5f
        /*0042*/ 	.short	0x0101


	//----- nvinfo : EIATTR_VRC_CTA_INIT_COUNT
	.align		4
        /*0044*/ 	.byte	0x02, 0x4a
	.zero		1
	.zero		1


	//----- nvinfo : EIATTR_EXIT_INSTR_OFFSETS
	.align		4
        /*0048*/ 	.byte	0x04, 0x1c
        /*004a*/ 	.short	(.L_21 - .L_20)


	//   ....[0]....
.L_20:
        /*004c*/ 	.word	0x00000070


	//   ....[1]....
        /*0050*/ 	.word	0x00000650


	//   ....[2]....
        /*0054*/ 	.word	0x00000940


	//   ....[3]....
        /*0058*/ 	.word	0x00000b10


	//   ....[4]....
        /*005c*/ 	.word	0x00000c00


	//----- nvinfo : EIATTR_CBANK_PARAM_SIZE
	.align		4
.L_21:
        /*0060*/ 	.byte	0x03, 0x19
        /*0062*/ 	.short	0x0014


	//----- nvinfo : EIATTR_PARAM_CBANK
	.align		4
        /*0064*/ 	.byte	0x04, 0x0a
        /*0066*/ 	.short	(.L_23 - .L_22)
	.align		4
.L_22:
        /*0068*/ 	.word	index@(.nv.constant0._Z10get_squarePhPjj)
        /*006c*/ 	.short	0x0380
        /*006e*/ 	.short	0x0014


	//----- nvinfo : EIATTR_SW_WAR
	.align		4
.L_23:
        /*0070*/ 	.byte	0x04, 0x36
        /*0072*/ 	.short	(.L_25 - .L_24)
.L_24:
        /*0074*/ 	.word	0x00000008
.L_25:


//--------------------- .nv.info._Z12get_productsPhS_Pjj --------------------------
	.section	.nv.info._Z12get_productsPhS_Pjj,"",@"SHT_CUDA_INFO"
	.sectionflags	@""
	.align	4


	//----- nvinfo : EIATTR_CUDA_API_VERSION
	.align		4
        /*0000*/ 	.byte	0x04, 0x37
        /*0002*/ 	.short	(.L_27 - .L_26)
.L_26:
        /*0004*/ 	.word	0x00000082


	//----- nvinfo : EIATTR_KPARAM_INFO
	.align		4
.L_27:
        /*0008*/ 	.byte	0x04, 0x17
        /*000a*/ 	.short	(.L_29 - .L_28)
.L_28:
        /*000c*/ 	.word	0x00000000
        /*0010*/ 	.short	0x0003
        /*0012*/ 	.short	0x0018
        /*0014*/ 	.byte	0x00, 0xf0, 0x11, 0x00


	//----- nvinfo : EIATTR_KPARAM_INFO
	.align		4
.L_29:
        /*0018*/ 	.byte	0x04, 0x17
        /*001a*/ 	.short	(.L_31 - .L_30)
.L_30:
        /*001c*/ 	.word	0x00000000
        /*0020*/ 	.short	0x0002
        /*0022*/ 	.short	0x0010
        /*0024*/ 	.byte	0x00, 0xf5, 0x21, 0x00


	//----- nvinfo : EIATTR_KPARAM_INFO
	.align		4
.L_31:
        /*0028*/ 	.byte	0x04, 0x17
        /*002a*/ 	.short	(.L_33 - .L_32)
.L_32:
        /*002c*/ 	.word	0x00000000
        /*0030*/ 	.short	0x0001
        /*0032*/ 	.short	0x0008
        /*0034*/ 	.byte	0x00, 0xf5, 0x21, 0x00


	//----- nvinfo : EIATTR_KPARAM_INFO
	.align		4
.L_33:
        /*0038*/ 	.byte	0x04, 0x17
        /*003a*/ 	.short	(.L_35 - .L_34)
.L_34:
        /*003c*/ 	.word	0x00000000
        /*0040*/ 	.short	0x0000
        /*0042*/ 	.short	0x0000
        /*0044*/ 	.byte	0x00, 0xf5, 0x21, 0x00


	//----- nvinfo : EIATTR_SPARSE_MMA_MASK
	.align		4
.L_35:
        /*0048*/ 	.byte	0x03, 0x50
        /*004a*/ 	.short	0x0000


	//----- nvinfo : EIATTR_MAXREG_COUNT
	.align		4
        /*004c*/ 	.byte	0x03, 0x1b
        /*004e*/ 	.short	0x00ff


	//----- nvinfo : EIATTR_MERCURY_ISA_VERSION
	.align		4
        /*0050*/ 	.byte	0x03, 0x5f
        /*0052*/ 	.short	0x0101


	//----- nvinfo : EIATTR_VRC_CTA_INIT_COUNT
	.align		4
        /*0054*/ 	.byte	0x02, 0x4a
	.zero		1
	.zero		1


	//----- nvinfo : EIATTR_EXIT_INSTR_OFFSETS
	.align		4
        /*0058*/ 	.byte	0x04, 0x1c
        /*005a*/ 	.short	(.L_37 - .L_36)


	//   ....[0]....
.L_36:
        /*005c*/ 	.word	0x00000070


	//   ....[1]....
        /*0060*/ 	.word	0x00000660


	//   ....[2]....
        /*0064*/ 	.word	0x00000960


	//   ....[3]....
        /*0068*/ 	.word	0x00000b40


	//   ....[4]....
        /*006c*/ 	.word	0x00000c40


	//----- nvinfo : EIATTR_CBANK_PARAM_SIZE
	.align		4
.L_37:
        /*0070*/ 	.byte	0x03, 0x19
        /*0072*/ 	.short	0x001c


	//----- nvinfo : EIATTR_PARAM_CBANK
	.align		4
        /*0074*/ 	.byte	0x04, 0x0a
        /*0076*/ 	.short	(.L_39 - .L_38)
	.align		4
.L_38:
        /*0078*/ 	.word	index@(.nv.constant0._Z12get_productsPhS_Pjj)
        /*007c*/ 	.short	0x0380
        /*007e*/ 	.short	0x001c


	//----- nvinfo : EIATTR_SW_WAR
	.align		4
.L_39:
        /*0080*/ 	.byte	0x04, 0x36
        /*0082*/ 	.short	(.L_41 - .L_40)
.L_40:
        /*0084*/ 	.word	0x00000008
.L_41:


//--------------------- .nv.callgraph             --------------------------
	.section	.nv.callgraph,"",@"SHT_CUDA_CALLGRAPH"
	.align	4
	.sectionentsize	8
	.align		4
        /*0000*/ 	.word	0x00000000
	.align		4
        /*0004*/ 	.word	0xffffffff
	.align		4
        /*0008*/ 	.word	0x00000000
	.align		4
        /*000c*/ 	.word	0xfffffffe
	.align		4
        /*0010*/ 	.word	0x00000000
	.align		4
        /*0014*/ 	.word	0xfffffffd
	.align		4
        /*0018*/ 	.word	0x00000000
	.align		4
        /*001c*/ 	.word	0xfffffffc


//--------------------- .text._Z10get_squarePhPjj --------------------------
	.section	.text._Z10get_squarePhPjj,"ax",@progbits
	.align	128
        .global         _Z10get_squarePhPjj
        .type           _Z10get_squarePhPjj,@function
        .size           _Z10get_squarePhPjj,(.L_x_10 - _Z10get_squarePhPjj)
        .other          _Z10get_squarePhPjj,@"STO_CUDA_ENTRY STV_DEFAULT"
_Z10get_squarePhPjj:
.text._Z10get_squarePhPjj:
[----:B------:R-:W-:Y:S08]  /*0000*/  LDC R1, c[0x0][0x37c] ;  /* 0x0000df00ff017b82 */ /* 0x000ff00000000800 */
[----:B------:R-:W0:Y:S01]  /*0010*/  LDC R0, c[0x0][0x390] ;  /* 0x0000e400ff007b82 */ /* 0x000e220000000800 */
[----:B------:R-:W1:Y:S07]  /*0020*/  S2R R3, SR_TID.X ;  /* 0x0000000000037919 */ /* 0x000e6e0000002100 */
[----:B------:R-:W1:Y:S08]  /*0030*/  S2UR UR4, SR_CTAID.X ;  /* 0x00000000000479c3 */ /* 0x000e700000002500 */
[----:B------:R-:W1:Y:S01]  /*0040*/  LDC R4, c[0x0][0x360] ;  /* 0x0000d800ff047b82 */ /* 0x000e620000000800 */
[----:B0-----:R-:W-:Y:S01]  /*0050*/  ISETP.NE.AND P0, PT, R0, RZ, PT ;  /* 0x000000ff0000720c */ /* 0x001fe20003f05270 */
[----:B-1----:R-:W-:-:S12]  /*0060*/  IMAD R4, R4, UR4, R3 ;  /* 0x0000000404047c24 */ /* 0x002fd8000f8e0203 */
[----:B------:R-:W-:Y:S05]  /*0070*/  @!P0 EXIT ;  /* 0x000000000000894d */ /* 0x000fea0003800000 */
[----:B------:R-:W0:Y:S01]  /*0080*/  LDCU.64 UR10, c[0x0][0x380] ;  /* 0x00007000ff0a77ac */ /* 0x000e220008000a00 */
[C---:B------:R-:W-:Y:S01]  /*0090*/  ISETP.GE.U32.AND P1, PT, R0.reuse, 0x8, PT ;  /* 0x000000080000780c */ /* 0x040fe20003f26070 */
[----:B------:R-:W-:Y:S01]  /*00a0*/  IMAD.MOV.U32 R5, RZ, RZ, RZ ;  /* 0x000000ffff057224 */ /* 0x000fe200078e00ff */
[----:B------:R-:W-:Y:S01]  /*00b0*/  LOP3.LUT R18, R0, 0x7, RZ, 0xc0, !PT ;  /* 0x0000000700127812 */ /* 0x000fe200078ec0ff */
[----:B------:R-:W1:Y:S03]  /*00c0*/  LDCU.64 UR6, c[0x0][0x358] ;  /* 0x00006b00ff0677ac */ /* 0x000e660008000a00 */
[----:B------:R-:W-:Y:S02]  /*00d0*/  ISETP.NE.AND P0, PT, R18, RZ, PT ;  /* 0x000000ff1200720c */ /* 0x000fe40003f05270 */
[----:B0-----:R-:W-:-:S05]  /*00e0*/  IADD3 R2, P2, PT, R4, UR10, RZ ;  /* 0x0000000a04027c10 */ /* 0x001fca000ff5e0ff */
[----:B------:R-:W-:Y:S01]  /*00f0*/  IMAD.X R3, RZ, RZ, UR11, P2 ;  /* 0x0000000bff037e24 */ /* 0x000fe200090e06ff */
[----:B-1----:R-:W-:Y:S07]  /*0100*/  @!P1 BRA `(.L_x_0) ;  /* 0x0000000400509947 */ /* 0x002fee0003800000 */
[----:B------:R-:W0:Y:S01]  /*0110*/  LDC.64 R6, c[0x0][0x388] ;  /* 0x0000e200ff067b82 */ /* 0x000e220000000a00 */
[----:B------:R-:W-:Y:S01]  /*0120*/  LOP3.LUT R5, R0, 0xfffffff8, RZ, 0xc0, !PT ;  /* 0xfffffff800057812 */ /* 0x000fe200078ec0ff */
[----:B------:R-:W-:-:S06]  /*0130*/  UMOV UR4, URZ ;  /* 0x000000ff00047c82 */ /* 0x000fcc0008000000 */
.L_x_1:
[----:B------:R-:W-:Y:S01]  /*0140*/  UIADD3 UR5, UP0, UPT, UR4, UR10, URZ ;  /* 0x0000000a04057290 */ /* 0x000fe2000ff1e0ff */
[----:B---3--:R-:W2:Y:S03]  /*0150*/  LDG.E.U8 R13, desc[UR6][R2.64] ;  /* 0x00000006020d7981 */ /* 0x008ea6000c1e1100 */
[----:B------:R-:W-:Y:S02]  /*0160*/  UIADD3.X UR8, UPT, UPT, URZ, UR11, URZ, UP0, !UPT ;  /* 0x0000000bff087290 */ /* 0x000fe400087fe4ff */
[----:B------:R-:W-:-:S04]  /*0170*/  MOV R8, UR5 ;  /* 0x0000000500087c02 */ /* 0x000fc80008000f00 */
[----:B------:R-:W-:-:S05]  /*0180*/  IMAD.U32 R9, RZ, RZ, UR8 ;  /* 0x00000008ff097e24 */ /* 0x000fca000f8e00ff */
[----:B------:R-:W2:Y:S01]  /*0190*/  LDG.E.U8 R10, desc[UR6][R8.64] ;  /* 0x00000006080a7981 */ /* 0x000ea2000c1e1100 */
[----:B------:R-:W-:-:S05]  /*01a0*/  VIADD R11, R4, UR4 ;  /* 0x00000004040b7c36 */ /* 0x000fca0008000000 */
[C---:B------:R-:W-:Y:S01]  /*01b0*/  IADD3 R15, PT, PT, R11.reuse, 0x1, RZ ;  /* 0x000000010b0f7810 */ /* 0x040fe20007ffe0ff */
[----:B0-----:R-:W-:-:S04]  /*01c0*/  IMAD.WIDE.U32 R16, R11, 0x4, R6 ;  /* 0x000000040b107825 */ /* 0x001fc800078e0006 */
[----:B--2---:R-:W-:Y:S02]  /*01d0*/  IMAD R10, R10, R13, RZ ;  /* 0x0000000d0a0a7224 */ /* 0x004fe400078e02ff */
[----:B------:R-:W-:-:S03]  /*01e0*/  IMAD.WIDE.U32 R12, R15, 0x4, R6 ;  /* 0x000000040f0c7825 */ /* 0x000fc600078e0006 */
[----:B------:R-:W-:Y:S02]  /*01f0*/  LOP3.LUT R19, R10, 0xff, RZ, 0xc0, !PT ;  /* 0x000000ff0a137812 */ /* 0x000fe400078ec0ff */
[----:B------:R-:W-:-:S03]  /*0200*/  SHF.R.U32.HI R21, RZ, 0x8, R10 ;  /* 0x00000008ff157819 */ /* 0x000fc6000001160a */
[----:B------:R0:W-:Y:S04]  /*0210*/  REDG.E.ADD.STRONG.GPU desc[UR6][R16.64], R19 ;  /* 0x000000131000798e */ /* 0x0001e8000c12e106 */
[----:B------:R1:W-:Y:S04]  /*0220*/  REDG.E.ADD.STRONG.GPU desc[UR6][R12.64], R21 ;  /* 0x000000150c00798e */ /* 0x0003e8000c12e106 */
[----:B------:R-:W2:Y:S04]  /*0230*/  LDG.E.U8 R10, desc[UR6][R8.64+0x1] ;  /* 0x00000106080a7981 */ /* 0x000ea8000c1e1100 */
[----:B------:R-:W2:Y:S01]  /*0240*/  LDG.E.U8 R15, desc[UR6][R2.64] ;  /* 0x00000006020f7981 */ /* 0x000ea2000c1e1100 */
[----:B------:R-:W-:-:S02]  /*0250*/  VIADD R23, R11, 0x2 ;  /* 0x000000020b177836 */ /* 0x000fc40000000000 */
[----:B--2---:R-:W-:Y:S02]  /*0260*/  IMAD R10, R10, R15, RZ ;  /* 0x0000000f0a0a7224 */ /* 0x004fe400078e02ff */
[----:B------:R-:W-:-:S03]  /*0270*/  IMAD.WIDE.U32 R14, R23, 0x4, R6 ;  /* 0x00000004170e7825 */ /* 0x000fc600078e0006 */
[----:B------:R-:W-:Y:S02]  /*0280*/  LOP3.LUT R23, R10, 0xff, RZ, 0xc0, !PT ;  /* 0x000000ff0a177812 */ /* 0x000fe400078ec0ff */
[----:B------:R-:W-:-:S03]  /*0290*/  SHF.R.U32.HI R25, RZ, 0x8, R10 ;  /* 0x00000008ff197819 */ /* 0x000fc6000001160a */
[----:B------:R2:W-:Y:S04]  /*02a0*/  REDG.E.ADD.STRONG.GPU desc[UR6][R12.64], R23 ;  /* 0x000000170c00798e */ /* 0x0005e8000c12e106 */
[----:B------:R3:W-:Y:S04]  /*02b0*/  REDG.E.ADD.STRONG.GPU desc[UR6][R14.64], R25 ;  /* 0x000000190e00798e */ /* 0x0007e8000c12e106 */
[----:B------:R-:W4:Y:S04]  /*02c0*/  LDG.E.U8 R10, desc[UR6][R8.64+0x2] ;  /* 0x00000206080a7981 */ /* 0x000f28000c1e1100 */
[----:B0-----:R-:W4:Y:S01]  /*02d0*/  LDG.E.U8 R17, desc[UR6][R2.64] ;  /* 0x0000000602117981 */ /* 0x001f22000c1e1100 */
[----:B------:R-:W-:-:S02]  /*02e0*/  VIADD R19, R11, 0x3 ;  /* 0x000000030b137836 */ /* 0x000fc40000000000 */
[----:B----4-:R-:W-:Y:S02]  /*02f0*/  IMAD R10, R10, R17, RZ ;  /* 0x000000110a0a7224 */ /* 0x010fe400078e02ff */
[----:B------:R-:W-:-:S03]  /*0300*/  IMAD.WIDE.U32 R16, R19, 0x4, R6 ;  /* 0x0000000413107825 */ /* 0x000fc600078e0006 */
[----:B------:R-:W-:Y:S02]  /*0310*/  LOP3.LUT R19, R10, 0xff, RZ, 0xc0, !PT ;  /* 0x000000ff0a137812 */ /* 0x000fe400078ec0ff */
[----:B-1----:R-:W-:-:S03]  /*0320*/  SHF.R.U32.HI R21, RZ, 0x8, R10 ;  /* 0x00000008ff157819 */ /* 0x002fc6000001160a */
[----:B------:R0:W-:Y:S04]  /*0330*/  REDG.E.ADD.STRONG.GPU desc[UR6][R14.64], R19 ;  /* 0x000000130e00798e */ /* 0x0001e8000c12e106 */
[----:B------:R1:W-:Y:S04]  /*0340*/  REDG.E.ADD.STRONG.GPU desc[UR6][R16.64], R21 ;  /* 0x000000151000798e */ /* 0x0003e8000c12e106 */
[----:B------:R-:W4:Y:S04]  /*0350*/  LDG.E.U8 R10, desc[UR6][R8.64+0x3] ;  /* 0x00000306080a7981 */ /* 0x000f28000c1e1100 */
[----:B--2---:R-:W4:Y:S01]  /*0360*/  LDG.E.U8 R13, desc[UR6][R2.64] ;  /* 0x00000006020d7981 */ /* 0x004f22000c1e1100 */
[----:B------:R-:W-:Y:S01]  /*0370*/  IADD3 R23, PT, PT, R11, 0x4, RZ ;  /* 0x000000040b177810 */ /* 0x000fe20007ffe0ff */
[----:B----4-:R-:W-:-:S04]  /*0380*/  IMAD R10, R10, R13, RZ ;  /* 0x0000000d0a0a7224 */ /* 0x010fc800078e02ff */
[----:B------:R-:W-:Y:S01]  /*0390*/  IMAD.WIDE.U32 R12, R23, 0x4, R6 ;  /* 0x00000004170c7825 */ /* 0x000fe200078e0006 */
[----:B------:R-:W-:Y:S02]  /*03a0*/  LOP3.LUT R23, R10, 0xff, RZ, 0xc0, !PT ;  /* 0x000000ff0a177812 */ /* 0x000fe400078ec0ff */
[----:B---3--:R-:W-:-:S03]  /*03b0*/  SHF.R.U32.HI R25, RZ, 0x8, R10 ;  /* 0x00000008ff197819 */ /* 0x008fc6000001160a */
        /* <DEDUP_REMOVED lines=13> */
[----:B------:R-:W-:-:S02]  /*0490*/  VIADD R23, R11, 0x6 ;  /* 0x000000060b177836 */ /* 0x000fc40000000000 */
[----:B----4-:R-:W-:Y:S02]  /*04a0*/  IMAD R10, R10, R17, RZ ;  /* 0x000000110a0a7224 */ /* 0x010fe400078e02ff */
[----:B------:R-:W-:-:S03]  /*04b0*/  IMAD.WIDE.U32 R16, R23, 0x4, R6 ;  /* 0x0000000417107825 */ /* 0x000fc600078e0006 */
[----:B------:R-:W-:Y:S02]  /*04c0*/  LOP3.LUT R23, R10, 0xff, RZ, 0xc0, !PT ;  /* 0x000000ff0a177812 */ /* 0x000fe400078ec0ff */
[----:B---3--:R-:W-:-:S03]  /*04d0*/  SHF.R.U32.HI R25, RZ, 0x8, R10 ;  /* 0x00000008ff197819 */ /* 0x008fc6000001160a */
[----:B------:R2:W-:Y:S04]  /*04e0*/  REDG.E.ADD.STRONG.GPU desc[UR6][R14.64], R23 ;  /* 0x000000170e00798e */ /* 0x0005e8000c12e106 */
[----:B------:R3:W-:Y:S04]  /*04f0*/  REDG.E.ADD.STRONG.GPU desc[UR6][R16.64], R25 ;  /* 0x000000191000798e */ /* 0x0007e8000c12e106 */
[----:B------:R-:W4:Y:S04]  /*0500*/  LDG.E.U8 R10, desc[UR6][R8.64+0x6] ;  /* 0x00000606080a7981 */ /* 0x000f28000c1e1100 */
[----:B0-----:R-:W4:Y:S01]  /*0510*/  LDG.E.U8 R13, desc[UR6][R2.64] ;  /* 0x00000006020d7981 */ /* 0x001f22000c1e1100 */
[----:B------:R-:W-:Y:S01]  /*0520*/  IADD3 R19, PT, PT, R11, 0x7, RZ ;  /* 0x000000070b137810 */ /* 0x000fe20007ffe0ff */
[----:B----4-:R-:W-:-:S04]  /*0530*/  IMAD R10, R10, R13, RZ ;  /* 0x0000000d0a0a7224 */ /* 0x010fc800078e02ff */
[----:B------:R-:W-:Y:S01]  /*0540*/  IMAD.WIDE.U32 R12, R19, 0x4, R6 ;  /* 0x00000004130c7825 */ /* 0x000fe200078e0006 */
[----:B------:R-:W-:Y:S02]  /*0550*/  LOP3.LUT R19, R10, 0xff, RZ, 0xc0, !PT ;  /* 0x000000ff0a137812 */ /* 0x000fe400078ec0ff */
[----:B-1----:R-:W-:-:S03]  /*0560*/  SHF.R.U32.HI R21, RZ, 0x8, R10 ;  /* 0x00000008ff157819 */ /* 0x002fc6000001160a */
[----:B------:R3:W-:Y:S04]  /*0570*/  REDG.E.ADD.STRONG.GPU desc[UR6][R16.64], R19 ;  /* 0x000000131000798e */ /* 0x0007e8000c12e106 */
[----:B------:R3:W-:Y:S04]  /*0580*/  REDG.E.ADD.STRONG.GPU desc[UR6][R12.64], R21 ;  /* 0x000000150c00798e */ /* 0x0007e8000c12e106 */
[----:B------:R-:W4:Y:S04]  /*0590*/  LDG.E.U8 R10, desc[UR6][R8.64+0x7] ;  /* 0x00000706080a7981 */ /* 0x000f28000c1e1100 */
[----:B--2---:R-:W4:Y:S01]  /*05a0*/  LDG.E.U8 R15, desc[UR6][R2.64] ;  /* 0x00000006020f7981 */ /* 0x004f22000c1e1100 */
[----:B------:R-:W-:Y:S01]  /*05b0*/  UIADD3 UR4, UPT, UPT, UR4, 0x8, URZ ;  /* 0x0000000804047890 */ /* 0x000fe2000fffe0ff */
[----:B------:R-:W-:-:S05]  /*05c0*/  VIADD R11, R11, 0x8 ;  /* 0x000000080b0b7836 */ /* 0x000fca0000000000 */
[----:B------:R-:W-:Y:S01]  /*05d0*/  ISETP.NE.AND P1, PT, R5, UR4, PT ;  /* 0x0000000405007c0c */ /* 0x000fe2000bf25270 */
[----:B----4-:R-:W-:Y:S02]  /*05e0*/  IMAD R15, R10, R15, RZ ;  /* 0x0000000f0a0f7224 */ /* 0x010fe400078e02ff */
[----:B------:R-:W-:-:S03]  /*05f0*/  IMAD.WIDE.U32 R10, R11, 0x4, R6 ;  /* 0x000000040b0a7825 */ /* 0x000fc600078e0006 */
[----:B------:R-:W-:Y:S02]  /*0600*/  LOP3.LUT R23, R15, 0xff, RZ, 0xc0, !PT ;  /* 0x000000ff0f177812 */ /* 0x000fe400078ec0ff */
[----:B------:R-:W-:-:S03]  /*0610*/  SHF.R.U32.HI R15, RZ, 0x8, R15 ;  /* 0x00000008ff0f7819 */ /* 0x000fc6000001160f */
[----:B------:R3:W-:Y:S04]  /*0620*/  REDG.E.ADD.STRONG.GPU desc[UR6][R12.64], R23 ;  /* 0x000000170c00798e */ /* 0x0007e8000c12e106 */
[----:B------:R3:W-:Y:S01]  /*0630*/  REDG.E.ADD.STRONG.GPU desc[UR6][R10.64], R15 ;  /* 0x0000000f0a00798e */ /* 0x0007e2000c12e106 */
[----:B------:R-:W-:Y:S05]  /*0640*/  @P1 BRA `(.L_x_1) ;  /* 0xfffffff800bc1947 */ /* 0x000fea000383ffff */
.L_x_0:
[----:B------:R-:W-:Y:S05]  /*0650*/  @!P0 EXIT ;  /* 0x000000000000894d */ /* 0x000fea0003800000 */
[----:B------:R-:W-:Y:S02]  /*0660*/  ISETP.GE.U32.AND P0, PT, R18, 0x4, PT ;  /* 0x000000041200780c */ /* 0x000fe40003f06070 */
[----:B------:R-:W-:-:S04]  /*0670*/  LOP3.LUT R20, R0, 0x3, RZ, 0xc0, !PT ;  /* 0x0000000300147812 */ /* 0x000fc800078ec0ff */
[----:B------:R-:W-:-:S07]  /*0680*/  ISETP.NE.AND P1, PT, R20, RZ, PT ;  /* 0x000000ff1400720c */ /* 0x000fce0003f25270 */
[----:B------:R-:W-:Y:S06]  /*0690*/  @!P0 BRA `(.L_x_2) ;  /* 0x0000000000a88947 */ /* 0x000fec0003800000 */
[----:B------:R-:W-:Y:S01]  /*06a0*/  IADD3 R8, P0, PT, R5, UR10, RZ ;  /* 0x0000000a05087c10 */ /* 0x000fe2000ff1e0ff */
[----:B---3--:R-:W2:Y:S01]  /*06b0*/  LDG.E.U8 R11, desc[UR6][R2.64] ;  /* 0x00000006020b7981 */ /* 0x008ea2000c1e1100 */
[----:B------:R-:W0:Y:S03]  /*06c0*/  LDC.64 R6, c[0x0][0x388] ;  /* 0x0000e200ff067b82 */ /* 0x000e260000000a00 */
[----:B------:R-:W-:-:S05]  /*06d0*/  IMAD.X R9, RZ, RZ, UR11, P0 ;  /* 0x0000000bff097e24 */ /* 0x000fca00080e06ff */
[----:B------:R-:W2:Y:S01]  /*06e0*/  LDG.E.U8 R10, desc[UR6][R8.64] ;  /* 0x00000006080a7981 */ /* 0x000ea2000c1e1100 */
[----:B------:R-:W-:-:S05]  /*06f0*/  IADD3 R13, PT, PT, R4, R5, RZ ;  /* 0x00000005040d7210 */ /* 0x000fca0007ffe0ff */
[C---:B------:R-:W-:Y:S02]  /*0700*/  VIADD R15, R13.reuse, 0x1 ;  /* 0x000000010d0f7836 */ /* 0x040fe40000000000 */
        /* <DEDUP_REMOVED lines=16> */
[----:B------:R-:W3:Y:S04]  /*0810*/  LDG.E.U8 R12, desc[UR6][R8.64+0x2] ;  /* 0x00000206080c7981 */ /* 0x000ee8000c1e1100 */
[----:B0-----:R-:W3:Y:S01]  /*0820*/  LDG.E.U8 R17, desc[UR6][R2.64] ;  /* 0x0000000602117981 */ /* 0x001ee2000c1e1100 */
[----:B------:R-:W-:Y:S01]  /*0830*/  IADD3 R19, PT, PT, R13, 0x3, RZ ;  /* 0x000000030d137810 */ /* 0x000fe20007ffe0ff */
[----:B---3--:R-:W-:-:S04]  /*0840*/  IMAD R12, R12, R17, RZ ;  /* 0x000000110c0c7224 */ /* 0x008fc800078e02ff */
[----:B------:R-:W-:Y:S01]  /*0850*/  IMAD.WIDE.U32 R16, R19, 0x4, R6 ;  /* 0x0000000413107825 */ /* 0x000fe200078e0006 */
[----:B------:R-:W-:Y:S02]  /*0860*/  LOP3.LUT R19, R12, 0xff, RZ, 0xc0, !PT ;  /* 0x000000ff0c137812 */ /* 0x000fe400078ec0ff */
[----:B-1----:R-:W-:-:S03]  /*0870*/  SHF.R.U32.HI R21, RZ, 0x8, R12 ;  /* 0x00000008ff157819 */ /* 0x002fc6000001160c */
[----:B------:R4:W-:Y:S04]  /*0880*/  REDG.E.ADD.STRONG.GPU desc[UR6][R14.64], R19 ;  /* 0x000000130e00798e */ /* 0x0009e8000c12e106 */
[----:B------:R4:W-:Y:S04]  /*0890*/  REDG.E.ADD.STRONG.GPU desc[UR6][R16.64], R21 ;  /* 0x000000151000798e */ /* 0x0009e8000c12e106 */
[----:B--2---:R-:W2:Y:S04]  /*08a0*/  LDG.E.U8 R10, desc[UR6][R8.64+0x3] ;  /* 0x00000306080a7981 */ /* 0x004ea8000c1e1100 */
[----:B------:R-:W2:Y:S01]  /*08b0*/  LDG.E.U8 R11, desc[UR6][R2.64] ;  /* 0x00000006020b7981 */ /* 0x000ea2000c1e1100 */
[----:B------:R-:W-:-:S04]  /*08c0*/  VIADD R13, R13, 0x4 ;  /* 0x000000040d0d7836 */ /* 0x000fc80000000000 */
[----:B------:R-:W-:-:S04]  /*08d0*/  IMAD.WIDE.U32 R6, R13, 0x4, R6 ;  /* 0x000000040d067825 */ /* 0x000fc800078e0006 */
[----:B--2---:R-:W-:-:S05]  /*08e0*/  IMAD R10, R10, R11, RZ ;  /* 0x0000000b0a0a7224 */ /* 0x004fca00078e02ff */
[----:B------:R-:W-:Y:S02]  /*08f0*/  LOP3.LUT R11, R10, 0xff, RZ, 0xc0, !PT ;  /* 0x000000ff0a0b7812 */ /* 0x000fe400078ec0ff */
[----:B------:R-:W-:-:S03]  /*0900*/  SHF.R.U32.HI R13, RZ, 0x8, R10 ;  /* 0x00000008ff0d7819 */ /* 0x000fc6000001160a */
[----:B------:R4:W-:Y:S04]  /*0910*/  REDG.E.ADD.STRONG.GPU desc[UR6][R16.64], R11 ;  /* 0x0000000b1000798e */ /* 0x0009e8000c12e106 */
[----:B------:R4:W-:Y:S01]  /*0920*/  REDG.E.ADD.STRONG.GPU desc[UR6][R6.64], R13 ;  /* 0x0000000d0600798e */ /* 0x0009e2000c12e106 */
[----:B------:R-:W-:-:S07]  /*0930*/  VIADD R5, R5, 0x4 ;  /* 0x0000000405057836 */ /* 0x000fce0000000000 */
.L_x_2:
[----:B------:R-:W-:Y:S05]  /*0940*/  @!P1 EXIT ;  /* 0x000000000000994d */ /* 0x000fea0003800000 */
[----:B------:R-:W-:Y:S02]  /*0950*/  ISETP.NE.AND P0, PT, R20, 0x1, PT ;  /* 0x000000011400780c */ /* 0x000fe40003f05270 */
[----:B------:R-:W-:-:S04]  /*0960*/  LOP3.LUT R0, R0, 0x1, RZ, 0xc0, !PT ;  /* 0x0000000100007812 */ /* 0x000fc800078ec0ff */
[----:B------:R-:W-:-:S07]  /*0970*/  ISETP.NE.U32.AND P1, PT, R0, 0x1, PT ;  /* 0x000000010000780c */ /* 0x000fce0003f25070 */
[----:B------:R-:W-:Y:S06]  /*0980*/  @!P0 BRA `(.L_x_3) ;  /* 0x0000000000608947 */ /* 0x000fec0003800000 */
[----:B---3--:R-:W-:Y:S01]  /*0990*/  IADD3 R10, P0, PT, R5, UR10, RZ ;  /* 0x0000000a050a7c10 */ /* 0x008fe2000ff1e0ff */
[----:B------:R-:W2:Y:S01]  /*09a0*/  LDG.E.U8 R9, desc[UR6][R2.64] ;  /* 0x0000000602097981 */ /* 0x000ea2000c1e1100 */
[----:B----4-:R-:W0:Y:S02]  /*09b0*/  LDC.64 R6, c[0x0][0x388] ;  /* 0x0000e200ff067b82 */ /* 0x010e240000000a00 */
[----:B------:R-:W-:-:S05]  /*09c0*/  IADD3.X R11, PT, PT, RZ, UR11, RZ, P0, !PT ;  /* 0x0000000bff0b7c10 */ /* 0x000fca00087fe4ff */
[----:B------:R-:W2:Y:S01]  /*09d0*/  LDG.E.U8 R0, desc[UR6][R10.64] ;  /* 0x000000060a007981 */ /* 0x000ea2000c1e1100 */
[----:B------:R-:W-:-:S04]  /*09e0*/  IMAD.IADD R21, R4, 0x1, R5 ;  /* 0x0000000104157824 */ /* 0x000fc800078e0205 */
        /* <DEDUP_REMOVED lines=10> */
[----:B------:R-:W-:-:S05]  /*0a90*/  IADD3 R21, PT, PT, R21, 0x2, RZ ;  /* 0x0000000215157810 */ /* 0x000fca0007ffe0ff */
[----:B------:R-:W-:-:S04]  /*0aa0*/  IMAD.WIDE.U32 R6, R21, 0x4, R6 ;  /* 0x0000000415067825 */ /* 0x000fc800078e0006 */
[----:B--2---:R-:W-:-:S05]  /*0ab0*/  IMAD R19, R10, R19, RZ ;  /* 0x000000130a137224 */ /* 0x004fca00078e02ff */
[----:B------:R-:W-:Y:S02]  /*0ac0*/  LOP3.LUT R21, R19, 0xff, RZ, 0xc0, !PT ;  /* 0x000000ff13157812 */ /* 0x000fe400078ec0ff */
[----:B------:R-:W-:-:S03]  /*0ad0*/  SHF.R.U32.HI R19, RZ, 0x8, R19 ;  /* 0x00000008ff137819 */ /* 0x000fc60000011613 */
[----:B------:R0:W-:Y:S04]  /*0ae0*/  REDG.E.ADD.STRONG.GPU desc[UR6][R8.64], R21 ;  /* 0x000000150800798e */ /* 0x0001e8000c12e106 */
[----:B------:R0:W-:Y:S01]  /*0af0*/  REDG.E.ADD.STRONG.GPU desc[UR6][R6.64], R19 ;  /* 0x000000130600798e */ /* 0x0001e2000c12e106 */
[----:B------:R-:W-:-:S07]  /*0b00*/  VIADD R5, R5, 0x2 ;  /* 0x0000000205057836 */ /* 0x000fce0000000000 */
.L_x_3:
[----:B------:R-:W-:Y:S05]  /*0b10*/  @P1 EXIT ;  /* 0x000000000000194d */ /* 0x000fea0003800000 */
[----:B0-----:R-:W-:Y:S01]  /*0b20*/  IADD3 R8, P0, PT, R5, UR10, RZ ;  /* 0x0000000a05087c10 */ /* 0x001fe2000ff1e0ff */
[----:B------:R-:W2:Y:S01]  /*0b30*/  LDG.E.U8 R3, desc[UR6][R2.64] ;  /* 0x0000000602037981 */ /* 0x000ea2000c1e1100 */
[----:B----4-:R-:W0:Y:S02]  /*0b40*/  LDC.64 R6, c[0x0][0x388] ;  /* 0x0000e200ff067b82 */ /* 0x010e240000000a00 */
[----:B------:R-:W-:-:S05]  /*0b50*/  IADD3.X R9, PT, PT, RZ, UR11, RZ, P0, !PT ;  /* 0x0000000bff097c10 */ /* 0x000fca00087fe4ff */
[----:B------:R-:W2:Y:S01]  /*0b60*/  LDG.E.U8 R8, desc[UR6][R8.64] ;  /* 0x0000000608087981 */ /* 0x000ea2000c1e1100 */
[----:B------:R-:W-:-:S05]  /*0b70*/  IMAD.IADD R5, R4, 0x1, R5 ;  /* 0x0000000104057824 */ /* 0x000fca00078e0205 */
[C---:B---3--:R-:W-:Y:S01]  /*0b80*/  IADD3 R11, PT, PT, R5.reuse, 0x1, RZ ;  /* 0x00000001050b7810 */ /* 0x048fe20007ffe0ff */
[----:B0-----:R-:W-:-:S04]  /*0b90*/  IMAD.WIDE.U32 R4, R5, 0x4, R6 ;  /* 0x0000000405047825 */ /* 0x001fc800078e0006 */
[----:B------:R-:W-:-:S04]  /*0ba0*/  IMAD.WIDE.U32 R6, R11, 0x4, R6 ;  /* 0x000000040b067825 */ /* 0x000fc800078e0006 */
[----:B--2---:R-:W-:-:S05]  /*0bb0*/  IMAD R0, R8, R3, RZ ;  /* 0x0000000308007224 */ /* 0x004fca00078e02ff */
[----:B------:R-:W-:Y:S02]  /*0bc0*/  LOP3.LUT R11, R0, 0xff, RZ, 0xc0, !PT ;  /* 0x000000ff000b7812 */ /* 0x000fe400078ec0ff */
[----:B------:R-:W-:-:S03]  /*0bd0*/  SHF.R.U32.HI R13, RZ, 0x8, R0 ;  /* 0x00000008ff0d7819 */ /* 0x000fc60000011600 */
[----:B------:R-:W-:Y:S04]  /*0be0*/  REDG.E.ADD.STRONG.GPU desc[UR6][R4.64], R11 ;  /* 0x0000000b0400798e */ /* 0x000fe8000c12e106 */
[----:B------:R-:W-:Y:S01]  /*0bf0*/  REDG.E.ADD.STRONG.GPU desc[UR6][R6.64], R13 ;  /* 0x0000000d0600798e */ /* 0x000fe2000c12e106 */
[----:B------:R-:W-:Y:S05]  /*0c00*/  EXIT ;  /* 0x000000000000794d */ /* 0x000fea0003800000 */
.L_x_4:
[----:B------:R-:W-:-:S00]  /*0c10*/  BRA `(.L_x_4) ;  /* 0xfffffffc00fc7947 */ /* 0x000fc0000383ffff */
[----:B------:R-:W-:-:S00]  /*0c20*/  NOP ;  /* 0x0000000000007918 */ /* 0x000fc00000000000 */
        /* <DEDUP_REMOVED lines=13> */
.L_x_10:


//--------------------- .text._Z12get_productsPhS_Pjj --------------------------
	.section	.text._Z12get_productsPhS_Pjj,"ax",@progbits
	.align	128
        .global         _Z12get_productsPhS_Pjj
        .type           _Z12get_productsPhS_Pjj,@function
        .size           _Z12get_productsPhS_Pjj,(.L_x_11 - _Z12get_productsPhS_Pjj)
        .other          _Z12get_productsPhS_Pjj,@"STO_CUDA_ENTRY STV_DEFAULT"
_Z12get_productsPhS_Pjj:
.text._Z12get_productsPhS_Pjj:
        /* <DEDUP_REMOVED lines=19> */
[----:B------:R-:W1:Y:S01]  /*0130*/  LDCU.64 UR10, c[0x0][0x380] ;  /* 0x00007000ff0a77ac */ /* 0x000e620008000a00 */
[----:B------:R-:W-:-:S05]  /*0140*/  UMOV UR4, URZ ;  /* 0x000000ff00047c82 */ /* 0x000fca0008000000 */
.L_x_6:
[----:B-1----:R-:W-:Y:S01]  /*0150*/  UIADD3 UR5, UP0, UPT, UR4, UR10, URZ ;  /* 0x0000000a04057290 */ /* 0x002fe2000ff1e0ff */
        /* <DEDUP_REMOVED lines=80> */
.L_x_5:
[----:B------:R-:W-:Y:S05]  /*0660*/  @!P0 EXIT ;  /* 0x000000000000894d */ /* 0x000fea0003800000 */
[----:B------:R-:W-:Y:S02]  /*0670*/  ISETP.GE.U32.AND P0, PT, R18, 0x4, PT ;  /* 0x000000041200780c */ /* 0x000fe40003f06070 */
[----:B------:R-:W-:-:S04]  /*0680*/  LOP3.LUT R20, R0, 0x3, RZ, 0xc0, !PT ;  /* 0x0000000300147812 */ /* 0x000fc800078ec0ff */
[----:B------:R-:W-:-:S07]  /*0690*/  ISETP.NE.AND P1, PT, R20, RZ, PT ;  /* 0x000000ff1400720c */ /* 0x000fce0003f25270 */
[----:B------:R-:W-:Y:S06]  /*06a0*/  @!P0 BRA `(.L_x_7) ;  /* 0x0000000000ac8947 */ /* 0x000fec0003800000 */
[----:B------:R-:W0:Y:S01]  /*06b0*/  LDCU.64 UR4, c[0x0][0x380] ;  /* 0x00007000ff0477ac */ /* 0x000e220008000a00 */
[----:B---3--:R-:W2:Y:S01]  /*06c0*/  LDG.E.U8 R11, desc[UR6][R2.64] ;  /* 0x00000006020b7981 */ /* 0x008ea2000c1e1100 */
[----:B------:R-:W1:Y:S01]  /*06d0*/  LDC.64 R6, c[0x0][0x390] ;  /* 0x0000e400ff067b82 */ /* 0x000e620000000a00 */
[----:B0-----:R-:W-:-:S05]  /*06e0*/  IADD3 R8, P0, PT, R5, UR4, RZ ;  /* 0x0000000405087c10 */ /* 0x001fca000ff1e0ff */
[----:B------:R-:W-:-:S05]  /*06f0*/  IMAD.X R9, RZ, RZ, UR5, P0 ;  /* 0x00000005ff097e24 */ /* 0x000fca00080e06ff */
[----:B------:R-:W2:Y:S01]  /*0700*/  LDG.E.U8 R10, desc[UR6][R8.64] ;  /* 0x00000006080a7981 */ /* 0x000ea2000c1e1100 */
[----:B------:R-:W-:-:S05]  /*0710*/  IADD3 R13, PT, PT, R4, R5, RZ ;  /* 0x00000005040d7210 */ /* 0x000fca0007ffe0ff */
[C---:B------:R-:W-:Y:S02]  /*0720*/  VIADD R15, R13.reuse, 0x1 ;  /* 0x000000010d0f7836 */ /* 0x040fe40000000000 */
[----:B-1----:R-:W-:-:S04]  /*0730*/  IMAD.WIDE.U32 R16, R13, 0x4, R6 ;  /* 0x000000040d107825 */ /* 0x002fc800078e0006 */
        /* <DEDUP_REMOVED lines=34> */
.L_x_7:
[----:B------:R-:W-:Y:S05]  /*0960*/  @!P1 EXIT ;  /* 0x000000000000994d */ /* 0x000fea0003800000 */
[----:B------:R-:W-:Y:S02]  /*0970*/  ISETP.NE.AND P0, PT, R20, 0x1, PT ;  /* 0x000000011400780c */ /* 0x000fe40003f05270 */
[----:B------:R-:W-:-:S04]  /*0980*/  LOP3.LUT R0, R0, 0x1, RZ, 0xc0, !PT ;  /* 0x0000000100007812 */ /* 0x000fc800078ec0ff */
[----:B------:R-:W-:-:S07]  /*0990*/  ISETP.NE.U32.AND P1, PT, R0, 0x1, PT ;  /* 0x000000010000780c */ /* 0x000fce0003f25070 */
[----:B------:R-:W-:Y:S06]  /*09a0*/  @!P0 BRA `(.L_x_8) ;  /* 0x0000000000648947 */ /* 0x000fec0003800000 */
[----:B------:R-:W3:Y:S01]  /*09b0*/  LDCU.64 UR4, c[0x0][0x380] ;  /* 0x00007000ff0477ac */ /* 0x000ee20008000a00 */
[----:B------:R-:W2:Y:S01]  /*09c0*/  LDG.E.U8 R9, desc[UR6][R2.64] ;  /* 0x0000000602097981 */ /* 0x000ea2000c1e1100 */
[----:B----4-:R-:W0:Y:S01]  /*09d0*/  LDC.64 R6, c[0x0][0x390] ;  /* 0x0000e400ff067b82 */ /* 0x010e220000000a00 */
[----:B---3--:R-:W-:-:S04]  /*09e0*/  IADD3 R10, P0, PT, R5, UR4, RZ ;  /* 0x00000004050a7c10 */ /* 0x008fc8000ff1e0ff */
        /* <DEDUP_REMOVED lines=21> */
.L_x_8:
[----:B------:R-:W-:Y:S05]  /*0b40*/  @P1 EXIT ;  /* 0x000000000000194d */ /* 0x000fea0003800000 */
[----:B------:R-:W1:Y:S01]  /*0b50*/  LDCU.64 UR4, c[0x0][0x380] ;  /* 0x00007000ff0477ac */ /* 0x000e620008000a00 */
[----:B------:R-:W2:Y:S01]  /*0b60*/  LDG.E.U8 R3, desc[UR6][R2.64] ;  /* 0x0000000602037981 */ /* 0x000ea2000c1e1100 */
[----:B0---4-:R-:W0:Y:S01]  /*0b70*/  LDC.64 R6, c[0x0][0x390] ;  /* 0x0000e400ff067b82 */ /* 0x011e220000000a00 */
[----:B-1----:R-:W-:-:S04]  /*0b80*/  IADD3 R8, P0, PT, R5, UR4, RZ ;  /* 0x0000000405087c10 */ /* 0x002fc8000ff1e0ff */
        /* <DEDUP_REMOVED lines=12> */
.L_x_9:
        /* <DEDUP_REMOVED lines=11> */
.L_x_11:


//--------------------- .nv.shared.reserved.0     --------------------------
	.section	.nv.shared.reserved.0,"aw",@nobits
	.weak		__nv_reservedSMEM_offset_0_alias
	.size		__nv_reservedSMEM_offset_0_alias, 0, 64
	.other		__nv_reservedSMEM_offset_0_alias,@"STO_CUDA_RESERVED_SHARED STV_DEFAULT"
__nv_reservedSMEM_offset_0_alias:
	.zero		0
	.zero		64


//--------------------- .nv.constant0._Z10get_squarePhPjj --------------------------
	.section	.nv.constant0._Z10get_squarePhPjj,"a",@progbits
	.sectionflags	@""
	.align	4
.nv.constant0._Z10get_squarePhPjj:
	.zero		916


//--------------------- .nv.constant0._Z12get_productsPhS_Pjj --------------------------
	.section	.nv.constant0._Z12get_productsPhS_Pjj,"a",@progbits
	.sectionflags	@""
	.align	4
.nv.constant0._Z12get_productsPhS_Pjj:
	.zero		924


//--------------------- SYMBOLS --------------------------

	.type		.nv.reservedSmem.offset0,@object
	.size		.nv.reservedSmem.offset0,0x4
